	.headerflags	@"EF_CUDA_TEXMODE_UNIFIED EF_CUDA_64BIT_ADDRESS EF_CUDA_ACCELERATORS EF_CUDA_SM90 EF_CUDA_VIRTUAL_SM(EF_CUDA_SM90)"
	.elftype	@"ET_EXEC"


//--------------------- .nv.info                  --------------------------
	.section	.nv.info,"",@"SHT_CUDA_INFO"
	.align	4


	//----- nvinfo : EIATTR_REGCOUNT
	.align		4
        /*0000*/ 	.byte	0x04, 0x2f
        /*0002*/ 	.short	(.L_1 - .L_0)
	.align		4
.L_0:
        /*0004*/ 	.word	index@(triton_poi_fused_convolution_relu_13)
        /*0008*/ 	.word	0x00000020


	//----- nvinfo : EIATTR_MIN_STACK_SIZE
	.align		4
.L_1:
        /*000c*/ 	.byte	0x04, 0x12
        /*000e*/ 	.short	(.L_3 - .L_2)
	.align		4
.L_2:
        /*0010*/ 	.word	index@(triton_poi_fused_convolution_relu_13)
        /*0014*/ 	.word	0x00000000


	//----- nvinfo : EIATTR_FRAME_SIZE
	.align		4
.L_3:
        /*0018*/ 	.byte	0x04, 0x11
        /*001a*/ 	.short	(.L_5 - .L_4)
	.align		4
.L_4:
        /*001c*/ 	.word	index@(triton_poi_fused_convolution_relu_13)
        /*0020*/ 	.word	0x00000000


	//----- nvinfo : EIATTR_MIN_STACK_SIZE
	.align		4
.L_5:
        /*0024*/ 	.byte	0x04, 0x12
        /*0026*/ 	.short	(.L_7 - .L_6)
	.align		4
.L_6:
        /*0028*/ 	.word	index@(triton_poi_fused_convolution_relu_13)
        /*002c*/ 	.word	0x00000000
.L_7:


//--------------------- .nv.info.triton_poi_fused_convolution_relu_13 --------------------------
	.section	.nv.info.triton_poi_fused_convolution_relu_13,"",@"SHT_CUDA_INFO"
	.sectionflags	@""
	.align	4


	//----- nvinfo : EIATTR_CUDA_API_VERSION
	.align		4
        /*0000*/ 	.byte	0x04, 0x37
        /*0002*/ 	.short	(.L_9 - .L_8)
.L_8:
        /*0004*/ 	.word	0x0000007c


	//----- nvinfo : EIATTR_KPARAM_INFO
	.align		4
.L_9:
        /*0008*/ 	.byte	0x04, 0x17
        /*000a*/ 	.short	(.L_11 - .L_10)
.L_10:
        /*000c*/ 	.word	0x00000000
        /*0010*/ 	.short	0x0004
        /*0012*/ 	.short	0x001c
        /*0014*/ 	.byte	0x00, 0xf0, 0x11, 0x00


	//----- nvinfo : EIATTR_KPARAM_INFO
	.align		4
.L_11:
        /*0018*/ 	.byte	0x04, 0x17
        /*001a*/ 	.short	(.L_13 - .L_12)
.L_12:
        /*001c*/ 	.word	0x00000000
        /*0020*/ 	.short	0x0003
        /*0022*/ 	.short	0x0018
        /*0024*/ 	.byte	0x00, 0xf0, 0x11, 0x00


	//----- nvinfo : EIATTR_KPARAM_INFO
	.align		4
.L_13:
        /*0028*/ 	.byte	0x04, 0x17
        /*002a*/ 	.short	(.L_15 - .L_14)
.L_14:
        /*002c*/ 	.word	0x00000000
        /*0030*/ 	.short	0x0002
        /*0032*/ 	.short	0x0010
        /*0034*/ 	.byte	0x00, 0xf4, 0x21, 0x00


	//----- nvinfo : EIATTR_KPARAM_INFO
	.align		4
.L_15:
        /*0038*/ 	.byte	0x04, 0x17
        /*003a*/ 	.short	(.L_17 - .L_16)
.L_16:
        /*003c*/ 	.word	0x00000000
        /*0040*/ 	.short	0x0001
        /*0042*/ 	.short	0x0008
        /*0044*/ 	.byte	0x00, 0xf4, 0x21, 0x00


	//----- nvinfo : EIATTR_KPARAM_INFO
	.align		4
.L_17:
        /*0048*/ 	.byte	0x04, 0x17
        /*004a*/ 	.short	(.L_19 - .L_18)
.L_18:
        /*004c*/ 	.word	0x00000000
        /*0050*/ 	.short	0x0000
        /*0052*/ 	.short	0x0000
        /*0054*/ 	.byte	0x00, 0xf4, 0x21, 0x00


	//----- nvinfo : EIATTR_SPARSE_MMA_MASK
	.align		4
.L_19:
        /*0058*/ 	.byte	0x03, 0x50
        /*005a*/ 	.short	0x0000


	//----- nvinfo : EIATTR_MAXREG_COUNT
	.align		4
        /*005c*/ 	.byte	0x03, 0x1b
        /*005e*/ 	.short	0x00ff


	//----- nvinfo : EIATTR_EXIT_INSTR_OFFSETS
	.align		4
        /*0060*/ 	.byte	0x04, 0x1c
        /*0062*/ 	.short	(.L_21 - .L_20)


	//   ....[0]....
.L_20:
        /*0064*/ 	.word	0x00000bf0


	//   ....[1]....
        /*0068*/ 	.word	0x00000c70


	//----- nvinfo : EIATTR_REQNTID
	.align		4
.L_21:
        /*006c*/ 	.byte	0x04, 0x10
        /*006e*/ 	.short	(.L_23 - .L_22)
.L_22:
        /*0070*/ 	.word	0x00000100
        /*0074*/ 	.word	0x00000001
        /*0078*/ 	.word	0x00000001


	//----- nvinfo : EIATTR_CBANK_PARAM_SIZE
	.align		4
.L_23:
        /*007c*/ 	.byte	0x03, 0x19
        /*007e*/ 	.short	0x0020


	//----- nvinfo : EIATTR_PARAM_CBANK
	.align		4
        /*0080*/ 	.byte	0x04, 0x0a
        /*0082*/ 	.short	(.L_25 - .L_24)
	.align		4
.L_24:
        /*0084*/ 	.word	index@(.nv.constant0.triton_poi_fused_convolution_relu_13)
        /*0088*/ 	.short	0x0210
        /*008a*/ 	.short	0x0020


	//----- nvinfo : EIATTR_SW_WAR
	.align		4
.L_25:
        /*008c*/ 	.byte	0x04, 0x36
        /*008e*/ 	.short	(.L_27 - .L_26)
.L_26:
        /*0090*/ 	.word	0x00000008
.L_27:


//--------------------- .nv.callgraph             --------------------------
	.section	.nv.callgraph,"",@"SHT_CUDA_CALLGRAPH"
	.align	4
	.sectionentsize	8
	.align		4
        /*0000*/ 	.word	0x00000000
	.align		4
        /*0004*/ 	.word	0xffffffff
	.align		4
        /*0008*/ 	.word	0x00000000
	.align		4
        /*000c*/ 	.word	0xfffffffe
	.align		4
        /*0010*/ 	.word	0x00000000
	.align		4
        /*0014*/ 	.word	0xfffffffd
	.align		4
        /*0018*/ 	.word	0x00000000
	.align		4
        /*001c*/ 	.word	0xfffffffc


//--------------------- .text.triton_poi_fused_convolution_relu_13 --------------------------
	.section	.text.triton_poi_fused_convolution_relu_13,"ax",@progbits
	.sectionflags	@"SHF_BARRIERS=1"
	.align	128
        .global         triton_poi_fused_convolution_relu_13
        .type           triton_poi_fused_convolution_relu_13,@function
        .size           triton_poi_fused_convolution_relu_13,(.L_x_1 - triton_poi_fused_convolution_relu_13)
        .other          triton_poi_fused_convolution_relu_13,@"STO_CUDA_ENTRY STV_DEFAULT"
triton_poi_fused_convolution_relu_13:
.text.triton_poi_fused_convolution_relu_13:
[----:B------:R-:W0:Y:S01]  /*0000*/  LDC R1, c[0x0][0x28] ;  /* 0x00000a00ff017b82 */ /* 0x000e220000000800 */
[----:B------:R-:W1:Y:S07]  /*0010*/  S2R R24, SR_CTAID.Y ;  /* 0x0000000000187919 */ /* 0x000e6e0000002600 */
[----:B------:R-:W2:Y:S01]  /*0020*/  LDC.64 R28, c[0x0][0x210] ;  /* 0x00008400ff1c7b82 */ /* 0x000ea20000000a00 */
[----:B------:R-:W-:Y:S02]  /*0030*/  CS2R R8, SRZ ;  /* 0x0000000000087805 */ /* 0x000fe4000001ff00 */
[----:B------:R-:W-:Y:S01]  /*0040*/  CS2R R10, SRZ ;  /* 0x00000000000a7805 */ /* 0x000fe2000001ff00 */
[----:B------:R-:W3:Y:S01]  /*0050*/  S2R R0, SR_TID.X ;  /* 0x0000000000007919 */ /* 0x000ee20000002100 */
[----:B------:R-:W-:Y:S01]  /*0060*/  ULDC.64 UR6, c[0x0][0x208] ;  /* 0x0000820000067ab9 */ /* 0x000fe20000000a00 */
[----:B------:R-:W4:Y:S02]  /*0070*/  S2R R2, SR_CTAID.X ;  /* 0x0000000000027919 */ /* 0x000f240000002500 */
[----:B------:R-:W5:Y:S01]  /*0080*/  LDC.64 R26, c[0x0][0x218] ;  /* 0x00008600ff1a7b82 */ /* 0x000f620000000a00 */
[----:B-1----:R-:W-:-:S02]  /*0090*/  IMAD.SHL.U32 R24, R24, 0x10, RZ ;  /* 0x0000001018187824 */ /* 0x002fc400078e00ff */
[----:B---3--:R-:W-:Y:S01]  /*00a0*/  IMAD.SHL.U32 R3, R0, 0x4, RZ ;  /* 0x0000000400037824 */ /* 0x008fe200078e00ff */
[----:B------:R-:W-:-:S04]  /*00b0*/  SHF.R.U32.HI R25, RZ, 0x2, R0 ;  /* 0x00000002ff197819 */ /* 0x000fc80000011600 */
[----:B------:R-:W-:Y:S02]  /*00c0*/  LOP3.LUT R23, R24, 0xc, R3, 0xf8, !PT ;  /* 0x0000000c18177812 */ /* 0x000fe400078ef803 */
[----:B------:R-:W-:Y:S02]  /*00d0*/  SGXT.U32 R25, R25, 0x6 ;  /* 0x000000061919781a */ /* 0x000fe40000000000 */
[----:B------:R-:W-:Y:S02]  /*00e0*/  SHF.R.S32.HI R4, RZ, 0x1f, R23 ;  /* 0x0000001fff047819 */ /* 0x000fe40000011417 */
[----:B------:R-:W-:Y:S02]  /*00f0*/  ISETP.GE.AND P4, PT, R23, 0x200, PT ;  /* 0x000002001700780c */ /* 0x000fe40003f86270 */
[----:B------:R-:W-:Y:S02]  /*0100*/  LEA.HI R5, R4, R23, RZ, 0x7 ;  /* 0x0000001704057211 */ /* 0x000fe400078f38ff */
[----:B----4-:R-:W-:-:S02]  /*0110*/  PRMT R4, R25, 0x6540, R2 ;  /* 0x0000654019047816 */ /* 0x010fc40000000002 */
[C---:B------:R-:W-:Y:S01]  /*0120*/  LOP3.LUT R6, R5.reuse, 0xffffff80, RZ, 0xc0, !PT ;  /* 0xffffff8005067812 */ /* 0x040fe200078ec0ff */
[----:B------:R-:W-:Y:S01]  /*0130*/  IMAD.SHL.U32 R5, R5, 0x400, RZ ;  /* 0x0000040005057824 */ /* 0x000fe200078e00ff */
[C---:B------:R-:W-:Y:S02]  /*0140*/  LOP3.LUT R16, R4.reuse, 0x80, RZ, 0xfc, !PT ;  /* 0x0000008004107812 */ /* 0x040fe400078efcff */
[C---:B------:R-:W-:Y:S01]  /*0150*/  ISETP.LT.AND P0, PT, R4.reuse, 0x400, !P4 ;  /* 0x000004000400780c */ /* 0x040fe20006701270 */
[----:B------:R-:W-:Y:S01]  /*0160*/  IMAD.IADD R23, R23, 0x1, -R6 ;  /* 0x0000000117177824 */ /* 0x000fe200078e0a06 */
[----:B------:R-:W-:Y:S02]  /*0170*/  LOP3.LUT R6, R5, 0xfffe0000, RZ, 0xc0, !PT ;  /* 0xfffe000005067812 */ /* 0x000fe400078ec0ff */
[----:B------:R-:W-:Y:S02]  /*0180*/  LOP3.LUT R5, R4, 0x40, RZ, 0xfc, !PT ;  /* 0x0000004004057812 */ /* 0x000fe400078efcff */
[----:B------:R-:W-:Y:S01]  /*0190*/  ISETP.LT.AND P2, PT, R16, 0x400, !P4 ;  /* 0x000004001000780c */ /* 0x000fe20006741270 */
[----:B------:R-:W-:Y:S01]  /*01a0*/  IMAD.IADD R6, R23, 0x1, R6 ;  /* 0x0000000117067824 */ /* 0x000fe200078e0206 */
[----:B------:R-:W-:-:S02]  /*01b0*/  ISETP.LT.AND P1, PT, R5, 0x400, !P4 ;  /* 0x000004000500780c */ /* 0x000fc40006721270 */
[C---:B------:R-:W-:Y:S01]  /*01c0*/  LOP3.LUT R17, R4.reuse, 0xc0, RZ, 0xfc, !PT ;  /* 0x000000c004117812 */ /* 0x040fe200078efcff */
[--C-:B------:R-:W-:Y:S02]  /*01d0*/  IMAD R21, R5, 0x80, R6.reuse ;  /* 0x0000008005157824 */ /* 0x100fe400078e0206 */
[----:B------:R-:W-:Y:S01]  /*01e0*/  IMAD R19, R4, 0x80, R6 ;  /* 0x0000008004137824 */ /* 0x000fe200078e0206 */
[----:B------:R-:W-:Y:S01]  /*01f0*/  ISETP.LT.AND P3, PT, R17, 0x400, !P4 ;  /* 0x000004001100780c */ /* 0x000fe20006761270 */
[----:B--2---:R-:W-:Y:S01]  /*0200*/  IMAD.WIDE R20, R21, 0x4, R28 ;  /* 0x0000000415147825 */ /* 0x004fe200078e021c */
[----:B------:R-:W-:-:S03]  /*0210*/  CS2R R4, SRZ ;  /* 0x0000000000047805 */ /* 0x000fc6000001ff00 */
[--C-:B------:R-:W-:Y:S01]  /*0220*/  IMAD R16, R16, 0x80, R6.reuse ;  /* 0x0000008010107824 */ /* 0x100fe200078e0206 */
[----:B------:R-:W-:Y:S01]  /*0230*/  CS2R R12, SRZ ;  /* 0x00000000000c7805 */ /* 0x000fe2000001ff00 */
[----:B------:R-:W-:Y:S01]  /*0240*/  IMAD R17, R17, 0x80, R6 ;  /* 0x0000008011117824 */ /* 0x000fe200078e0206 */
[----:B------:R-:W-:Y:S01]  /*0250*/  CS2R R6, SRZ ;  /* 0x0000000000067805 */ /* 0x000fe2000001ff00 */
[----:B------:R1:W2:Y:S01]  /*0260*/  @P1 LDG.E.EL.128 R8, desc[UR6][R20.64] ;  /* 0x0000000614081981 */ /* 0x0002a2000c2e1d00 */
[----:B------:R-:W-:Y:S01]  /*0270*/  CS2R R14, SRZ ;  /* 0x00000000000e7805 */ /* 0x000fe2000001ff00 */
[----:B------:R-:W-:-:S04]  /*0280*/  IMAD.WIDE R18, R19, 0x4, R28 ;  /* 0x0000000413127825 */ /* 0x000fc800078e021c */
[----:B-----5:R-:W-:Y:S01]  /*0290*/  IMAD.WIDE R26, R23, 0x4, R26 ;  /* 0x00000004171a7825 */ /* 0x020fe200078e021a */
[----:B------:R3:W4:Y:S03]  /*02a0*/  @P0 LDG.E.EL.128 R4, desc[UR6][R18.64] ;  /* 0x0000000612040981 */ /* 0x000726000c2e1d00 */
[----:B-1----:R-:W-:Y:S01]  /*02b0*/  IMAD.WIDE R20, R16, 0x4, R28 ;  /* 0x0000000410147825 */ /* 0x002fe200078e021c */
[----:B------:R-:W-:-:S03]  /*02c0*/  CS2R R22, SRZ ;  /* 0x0000000000167805 */ /* 0x000fc6000001ff00 */
[----:B------:R-:W-:Y:S01]  /*02d0*/  IMAD.WIDE R28, R17, 0x4, R28 ;  /* 0x00000004111c7825 */ /* 0x000fe200078e021c */
[----:B------:R1:W5:Y:S01]  /*02e0*/  @P2 LDG.E.EL.128 R12, desc[UR6][R20.64] ;  /* 0x00000006140c2981 */ /* 0x000362000c2e1d00 */
[----:B------:R-:W-:Y:S02]  /*02f0*/  CS2R R16, SRZ ;  /* 0x0000000000107805 */ /* 0x000fe4000001ff00 */
[----:B---3--:R-:W-:-:S06]  /*0300*/  CS2R R18, SRZ ;  /* 0x0000000000127805 */ /* 0x008fcc000001ff00 */
[----:B------:R3:W2:Y:S01]  /*0310*/  @P3 LDG.E.EL.128 R16, desc[UR6][R28.64] ;  /* 0x000000061c103981 */ /* 0x0006a2000c2e1d00 */
[----:B-1----:R-:W-:-:S06]  /*0320*/  CS2R R20, SRZ ;  /* 0x0000000000147805 */ /* 0x002fcc000001ff00 */
[----:B------:R-:W2:Y:S01]  /*0330*/  @!P4 LDG.E.EL.128 R20, desc[UR6][R26.64] ;  /* 0x000000061a14c981 */ /* 0x000ea2000c2e1d00 */
[----:B------:R-:W1:Y:S01]  /*0340*/  S2UR UR5, SR_CgaCtaId ;  /* 0x00000000000579c3 */ /* 0x000e620000008800 */
[----:B---3--:R-:W-:Y:S01]  /*0350*/  IMAD.SHL.U32 R28, R0, 0x400, RZ ;  /* 0x00000400001c7824 */ /* 0x008fe200078e00ff */
[----:B------:R-:W-:-:S04]  /*0360*/  UMOV UR4, 0x400 ;  /* 0x0000040000047882 */ /* 0x000fc80000000000 */
[----:B------:R-:W-:-:S04]  /*0370*/  LOP3.LUT R28, R28, 0xc00, RZ, 0xc0, !PT ;  /* 0x00000c001c1c7812 */ /* 0x000fc800078ec0ff */
[----:B------:R-:W-:Y:S01]  /*0380*/  LOP3.LUT R25, R28, R25, RZ, 0xfc, !PT ;  /* 0x000000191c197212 */ /* 0x000fe200078efcff */
[----:B-1----:R-:W-:Y:S01]  /*0390*/  UPRMT UR4, UR5, 0x654, UR4 ;  /* 0x0000065405047896 */ /* 0x002fe20008000004 */
[----:B------:R-:W-:Y:S02]  /*03a0*/  SHF.R.U32.HI R0, RZ, 0x6, R0 ;  /* 0x00000006ff007819 */ /* 0x000fe40000011600 */
[C---:B--2---:R-:W-:Y:S01]  /*03b0*/  FSETP.GEU.AND P3, PT, R20.reuse, -R8, PT ;  /* 0x800000081400720b */ /* 0x044fe20003f6e000 */
[C---:B------:R-:W-:Y:S01]  /*03c0*/  FADD R8, R20.reuse, R8 ;  /* 0x0000000814087221 */ /* 0x040fe20000000000 */
[C---:B-----5:R-:W-:Y:S01]  /*03d0*/  FSETP.GEU.AND P4, PT, R20.reuse, -R12, PT ;  /* 0x8000000c1400720b */ /* 0x060fe20003f8e000 */
[C---:B------:R-:W-:Y:S01]  /*03e0*/  FADD R12, R20.reuse, R12 ;  /* 0x0000000c140c7221 */ /* 0x040fe20000000000 */
[C---:B------:R-:W-:Y:S01]  /*03f0*/  FSETP.GEU.AND P2, PT, R20.reuse, -R16, PT ;  /* 0x800000101400720b */ /* 0x040fe20003f4e000 */
[C---:B------:R-:W-:Y:S01]  /*0400*/  FADD R16, R20.reuse, R16 ;  /* 0x0000001014107221 */ /* 0x040fe20000000000 */
[C---:B----4-:R-:W-:Y:S01]  /*0410*/  FSETP.GEU.AND P1, PT, R20.reuse, -R4, PT ;  /* 0x800000041400720b */ /* 0x050fe20003f2e000 */
[----:B------:R-:W-:Y:S01]  /*0420*/  FADD R20, R20, R4 ;  /* 0x0000000414147221 */ /* 0x000fe20000000000 */
[----:B------:R-:W-:-:S04]  /*0430*/  LEA.HI R4, R28, UR4, RZ, 0x1a ;  /* 0x000000041c047c11 */ /* 0x000fc8000f8fd0ff */
[----:B------:R-:W-:Y:S01]  /*0440*/  FSEL R29, R20, RZ, P1 ;  /* 0x000000ff141d7208 */ /* 0x000fe20000800000 */
[----:B------:R-:W-:Y:S01]  /*0450*/  IMAD R4, R25, 0x4, R4 ;  /* 0x0000000419047824 */ /* 0x000fe200078e0204 */
[C---:B------:R-:W-:Y:S01]  /*0460*/  FSETP.GEU.AND P5, PT, R21.reuse, -R9, PT ;  /* 0x800000091500720b */ /* 0x040fe20003fae000 */
[C---:B------:R-:W-:Y:S01]  /*0470*/  FADD R9, R21.reuse, R9 ;  /* 0x0000000915097221 */ /* 0x040fe20000000000 */
[----:B------:R-:W-:Y:S02]  /*0480*/  FSEL R27, R8, RZ, P3 ;  /* 0x000000ff081b7208 */ /* 0x000fe40001800000 */
[C---:B------:R-:W-:Y:S01]  /*0490*/  FSETP.GEU.AND P6, PT, R21.reuse, -R5, PT ;  /* 0x800000051500720b */ /* 0x040fe20003fce000 */
[----:B------:R1:W-:Y:S01]  /*04a0*/  STS [R4], R29 ;  /* 0x0000001d04007388 */ /* 0x0003e20000000800 */
[C---:B------:R-:W-:Y:S01]  /*04b0*/  FSETP.GEU.AND P3, PT, R22.reuse, -R6, PT ;  /* 0x800000061600720b */ /* 0x040fe20003f6e000 */
[C---:B------:R-:W-:Y:S01]  /*04c0*/  FADD R5, R21.reuse, R5 ;  /* 0x0000000515057221 */ /* 0x040fe20000000000 */
[C---:B------:R-:W-:Y:S01]  /*04d0*/  FSETP.GEU.AND P0, PT, R21.reuse, -R13, PT ;  /* 0x8000000d1500720b */ /* 0x040fe20003f0e000 */
[----:B------:R-:W-:Y:S01]  /*04e0*/  FADD R6, R22, R6 ;  /* 0x0000000616067221 */ /* 0x000fe20000000000 */
[C---:B------:R-:W-:Y:S01]  /*04f0*/  FSETP.GEU.AND P1, PT, R21.reuse, -R17, PT ;  /* 0x800000111500720b */ /* 0x040fe20003f2e000 */
[C---:B------:R-:W-:Y:S01]  /*0500*/  FADD R13, R21.reuse, R13 ;  /* 0x0000000d150d7221 */ /* 0x040fe20000000000 */
[----:B------:R-:W-:Y:S01]  /*0510*/  FADD R17, R21, R17 ;  /* 0x0000001115117221 */ /* 0x000fe20000000000 */
[----:B------:R-:W-:-:S02]  /*0520*/  LOP3.LUT R20, R28, 0x100, RZ, 0xfc, !PT ;  /* 0x000001001c147812 */ /* 0x000fc400078efcff */
[----:B-1----:R-:W-:Y:S01]  /*0530*/  FSEL R29, R12, RZ, P4 ;  /* 0x000000ff0c1d7208 */ /* 0x002fe20002000000 */
[----:B------:R-:W-:Y:S01]  /*0540*/  FADD R12, R22, R10 ;  /* 0x0000000a160c7221 */ /* 0x000fe20000000000 */
[----:B------:R-:W-:Y:S02]  /*0550*/  LOP3.LUT R21, R28, 0x200, RZ, 0xfc, !PT ;  /* 0x000002001c157812 */ /* 0x000fe400078efcff */
[----:B------:R-:W-:Y:S02]  /*0560*/  FSETP.GEU.AND P4, PT, R22, -R10, PT ;  /* 0x8000000a1600720b */ /* 0x000fe40003f8e000 */
[----:B------:R-:W-:Y:S02]  /*0570*/  LOP3.LUT R28, R28, 0x300, RZ, 0xfc, !PT ;  /* 0x000003001c1c7812 */ /* 0x000fe400078efcff */
[----:B------:R-:W-:Y:S02]  /*0580*/  FSEL R8, R9, RZ, P5 ;  /* 0x000000ff09087208 */ /* 0x000fe40002800000 */
[----:B------:R-:W-:-:S02]  /*0590*/  LEA.HI R20, R20, UR4, RZ, 0x1a ;  /* 0x0000000414147c11 */ /* 0x000fc4000f8fd0ff */
[----:B------:R-:W-:Y:S02]  /*05a0*/  FSEL R10, R5, RZ, P6 ;  /* 0x000000ff050a7208 */ /* 0x000fe40003000000 */
[----:B------:R-:W-:Y:S02]  /*05b0*/  FSEL R9, R6, RZ, P3 ;  /* 0x000000ff06097208 */ /* 0x000fe40001800000 */
[----:B------:R-:W-:Y:S02]  /*05c0*/  LEA.HI R26, R21, UR4, RZ, 0x1a ;  /* 0x00000004151a7c11 */ /* 0x000fe4000f8fd0ff */
[----:B------:R-:W-:Y:S02]  /*05d0*/  FSEL R5, R12, RZ, P4 ;  /* 0x000000ff0c057208 */ /* 0x000fe40002000000 */
[C---:B------:R-:W-:Y:S01]  /*05e0*/  FSETP.GEU.AND P3, PT, R23.reuse, -R7, PT ;  /* 0x800000071700720b */ /* 0x040fe20003f6e000 */
[----:B------:R-:W-:Y:S01]  /*05f0*/  FADD R7, R23, R7 ;  /* 0x0000000717077221 */ /* 0x000fe20000000000 */
[----:B------:R-:W-:-:S02]  /*0600*/  LEA.HI R28, R28, UR4, RZ, 0x1a ;  /* 0x000000041c1c7c11 */ /* 0x000fc4000f8fd0ff */
[C---:B------:R-:W-:Y:S01]  /*0610*/  FSETP.GEU.AND P4, PT, R23.reuse, -R11, PT ;  /* 0x8000000b1700720b */ /* 0x040fe20003f8e000 */
[----:B------:R-:W-:Y:S01]  /*0620*/  FADD R11, R23, R11 ;  /* 0x0000000b170b7221 */ /* 0x000fe20000000000 */
[----:B------:R-:W-:Y:S01]  /*0630*/  IMAD R21, R25, 0x4, R20 ;  /* 0x0000000419157824 */ /* 0x000fe200078e0214 */
[----:B------:R-:W-:Y:S01]  /*0640*/  FSEL R6, R7, RZ, P3 ;  /* 0x000000ff07067208 */ /* 0x000fe20001800000 */
[C---:B------:R-:W-:Y:S01]  /*0650*/  IMAD R20, R25.reuse, 0x4, R26 ;  /* 0x0000000419147824 */ /* 0x040fe200078e021a */
[C---:B------:R-:W-:Y:S01]  /*0660*/  FSETP.GEU.AND P5, PT, R22.reuse, -R14, PT ;  /* 0x8000000e1600720b */ /* 0x040fe20003fae000 */
[----:B------:R-:W-:Y:S01]  /*0670*/  IMAD R25, R25, 0x4, R28 ;  /* 0x0000000419197824 */ /* 0x000fe200078e021c */
[----:B------:R-:W-:Y:S01]  /*0680*/  FSEL R12, R11, RZ, P4 ;  /* 0x000000ff0b0c7208 */ /* 0x000fe20002000000 */
[C---:B------:R-:W-:Y:S01]  /*0690*/  FADD R14, R22.reuse, R14 ;  /* 0x0000000e160e7221 */ /* 0x040fe20000000000 */
[C---:B------:R-:W-:Y:S01]  /*06a0*/  FSETP.GEU.AND P4, PT, R23.reuse, -R15, PT ;  /* 0x8000000f1700720b */ /* 0x040fe20003f8e000 */
[----:B------:R-:W-:Y:S01]  /*06b0*/  FADD R15, R23, R15 ;  /* 0x0000000f170f7221 */ /* 0x000fe20000000000 */
[----:B------:R-:W-:Y:S01]  /*06c0*/  STS [R21+0x400], R10 ;  /* 0x0004000a15007388 */ /* 0x000fe20000000800 */
[C---:B------:R-:W-:Y:S01]  /*06d0*/  FSETP.GEU.AND P6, PT, R22.reuse, -R18, PT ;  /* 0x800000121600720b */ /* 0x040fe20003fce000 */
[----:B------:R-:W-:-:S02]  /*06e0*/  FADD R22, R22, R18 ;  /* 0x0000001216167221 */ /* 0x000fc40000000000 */
[----:B------:R-:W-:Y:S01]  /*06f0*/  STS [R20+0x800], R9 ;  /* 0x0008000914007388 */ /* 0x000fe20000000800 */
[C---:B------:R-:W-:Y:S01]  /*0700*/  FSETP.GEU.AND P3, PT, R23.reuse, -R19, PT ;  /* 0x800000131700720b */ /* 0x040fe20003f6e000 */
[----:B------:R-:W-:Y:S01]  /*0710*/  FADD R19, R23, R19 ;  /* 0x0000001317137221 */ /* 0x000fe20000000000 */
[----:B------:R-:W-:Y:S01]  /*0720*/  FSEL R26, R13, RZ, P0 ;  /* 0x000000ff0d1a7208 */ /* 0x000fe20000000000 */
[----:B------:R1:W-:Y:S01]  /*0730*/  STS [R25+0xc00], R6 ;  /* 0x000c000619007388 */ /* 0x0003e20000000800 */
[----:B------:R-:W-:-:S03]  /*0740*/  FSEL R7, R14, RZ, P5 ;  /* 0x000000ff0e077208 */ /* 0x000fc60002800000 */
[----:B------:R-:W-:Y:S01]  /*0750*/  STS [R4+0x100], R27 ;  /* 0x0001001b04007388 */ /* 0x000fe20000000800 */
[----:B------:R-:W-:-:S03]  /*0760*/  FSEL R14, R15, RZ, P4 ;  /* 0x000000ff0f0e7208 */ /* 0x000fc60002000000 */
[----:B------:R2:W-:Y:S01]  /*0770*/  STS [R21+0x500], R8 ;  /* 0x0005000815007388 */ /* 0x0005e20000000800 */
[----:B------:R-:W-:-:S03]  /*0780*/  FSEL R11, R16, RZ, P2 ;  /* 0x000000ff100b7208 */ /* 0x000fc60001000000 */
[----:B------:R3:W-:Y:S01]  /*0790*/  STS [R20+0x900], R5 ;  /* 0x0009000514007388 */ /* 0x0007e20000000800 */
[----:B-1----:R-:W-:Y:S02]  /*07a0*/  FSEL R6, R17, RZ, P1 ;  /* 0x000000ff11067208 */ /* 0x002fe40000800000 */
[----:B------:R-:W-:Y:S01]  /*07b0*/  LOP3.LUT R18, R3, 0x3fc, RZ, 0xc0, !PT ;  /* 0x000003fc03127812 */ /* 0x000fe200078ec0ff */
[----:B------:R1:W-:Y:S01]  /*07c0*/  STS [R25+0xd00], R12 ;  /* 0x000d000c19007388 */ /* 0x0003e20000000800 */
[----:B------:R-:W4:Y:S01]  /*07d0*/  LDC.64 R16, c[0x0][0x220] ;  /* 0x00008800ff107b82 */ /* 0x000f220000000a00 */
[----:B--2---:R-:W-:Y:S02]  /*07e0*/  FSEL R8, R19, RZ, P3 ;  /* 0x000000ff13087208 */ /* 0x004fe40001800000 */
[----:B------:R-:W-:Y:S01]  /*07f0*/  STS [R4+0x200], R29 ;  /* 0x0002001d04007388 */ /* 0x000fe20000000800 */
[----:B---3--:R-:W-:-:S03]  /*0800*/  FSEL R5, R22, RZ, P6 ;  /* 0x000000ff16057208 */ /* 0x008fc60003000000 */
[----:B------:R-:W-:Y:S04]  /*0810*/  STS [R21+0x600], R26 ;  /* 0x0006001a15007388 */ /* 0x000fe80000000800 */
[----:B------:R-:W-:Y:S04]  /*0820*/  STS [R20+0xa00], R7 ;  /* 0x000a000714007388 */ /* 0x000fe80000000800 */
[----:B------:R-:W-:Y:S04]  /*0830*/  STS [R25+0xe00], R14 ;  /* 0x000e000e19007388 */ /* 0x000fe80000000800 */
[----:B------:R2:W-:Y:S04]  /*0840*/  STS [R4+0x300], R11 ;  /* 0x0003000b04007388 */ /* 0x0005e80000000800 */
[----:B------:R3:W-:Y:S04]  /*0850*/  STS [R21+0x700], R6 ;  /* 0x0007000615007388 */ /* 0x0007e80000000800 */
[----:B------:R5:W-:Y:S04]  /*0860*/  STS [R20+0xb00], R5 ;  /* 0x000b000514007388 */ /* 0x000be80000000800 */
[----:B------:R-:W-:Y:S01]  /*0870*/  STS [R25+0xf00], R8 ;  /* 0x000f000819007388 */ /* 0x000fe20000000800 */
[----:B------:R-:W-:-:S02]  /*0880*/  LOP3.LUT R9, R18, 0x400, RZ, 0xfc, !PT ;  /* 0x0000040012097812 */ /* 0x000fc400078efcff */
[----:B------:R-:W-:Y:S02]  /*0890*/  LOP3.LUT R10, R18, 0x800, RZ, 0xfc, !PT ;  /* 0x00000800120a7812 */ /* 0x000fe400078efcff */
[----:B-1----:R-:W-:Y:S02]  /*08a0*/  SHF.R.U32.HI R12, RZ, 0x8, R3 ;  /* 0x00000008ff0c7819 */ /* 0x002fe40000011603 */
[----:B------:R-:W-:Y:S02]  /*08b0*/  SHF.R.U32.HI R9, RZ, 0x6, R9 ;  /* 0x00000006ff097819 */ /* 0x000fe40000011609 */
[----:B------:R-:W-:Y:S02]  /*08c0*/  SHF.R.U32.HI R10, RZ, 0x6, R10 ;  /* 0x00000006ff0a7819 */ /* 0x000fe4000001160a */
[----:B--2---:R-:W-:Y:S02]  /*08d0*/  SGXT.U32 R4, R12, 0x2 ;  /* 0x000000020c04781a */ /* 0x004fe40000000000 */
[----:B------:R-:W-:-:S02]  /*08e0*/  LOP3.LUT R9, R9, 0x1c, RZ, 0xc0, !PT ;  /* 0x0000001c09097812 */ /* 0x000fc400078ec0ff */
[----:B------:R-:W-:Y:S02]  /*08f0*/  LOP3.LUT R10, R10, 0x2c, RZ, 0xc0, !PT ;  /* 0x0000002c0a0a7812 */ /* 0x000fe400078ec0ff */
[----:B---3--:R-:W-:Y:S02]  /*0900*/  LOP3.LUT R6, R4, 0x3fc, R3, 0xf8, !PT ;  /* 0x000003fc04067812 */ /* 0x008fe400078ef803 */
[----:B------:R-:W-:Y:S01]  /*0910*/  LEA R7, R4, UR4, 0x2 ;  /* 0x0000000404077c11 */ /* 0x000fe2000f8e10ff */
[----:B------:R-:W-:Y:S01]  /*0920*/  VIADD R9, R9, UR4 ;  /* 0x0000000409097c36 */ /* 0x000fe20008000000 */
[----:B------:R-:W-:Y:S01]  /*0930*/  LEA R4, R6, UR4, 0x2 ;  /* 0x0000000406047c11 */ /* 0x000fe2000f8e10ff */
[----:B------:R-:W-:Y:S01]  /*0940*/  BAR.SYNC.DEFER_BLOCKING 0x0 ;  /* 0x0000000000007b1d */ /* 0x000fe20000010000 */
[----:B------:R-:W-:Y:S02]  /*0950*/  VIADD R11, R10, UR4 ;  /* 0x000000040a0b7c36 */ /* 0x000fe40008000000 */
[----:B------:R-:W-:-:S02]  /*0960*/  IMAD R19, R18, 0x4, R7 ;  /* 0x0000000412137824 */ /* 0x000fc400078e0207 */
[C---:B-----5:R-:W-:Y:S02]  /*0970*/  IMAD R20, R18.reuse, 0x4, R9 ;  /* 0x0000000412147824 */ /* 0x060fe400078e0209 */
[----:B------:R-:W-:Y:S01]  /*0980*/  IMAD R22, R18, 0x4, R11 ;  /* 0x0000000412167824 */ /* 0x000fe200078e020b */
[----:B------:R-:W-:Y:S04]  /*0990*/  LDS R4, [R4] ;  /* 0x0000000004047984 */ /* 0x000fe80000000800 */
[----:B------:R-:W-:Y:S04]  /*09a0*/  LDS R5, [R19+0x4] ;  /* 0x0000040013057984 */ /* 0x000fe80000000800 */
[----:B------:R-:W-:Y:S04]  /*09b0*/  LDS R6, [R19+0x8] ;  /* 0x0000080013067984 */ /* 0x000fe80000000800 */
[----:B------:R1:W2:Y:S04]  /*09c0*/  LDS R7, [R19+0xc] ;  /* 0x00000c0013077984 */ /* 0x0002a80000000800 */
[----:B------:R-:W-:Y:S04]  /*09d0*/  LDS R8, [R20+0x1000] ;  /* 0x0010000014087984 */ /* 0x000fe80000000800 */
[----:B------:R-:W-:Y:S04]  /*09e0*/  LDS R9, [R20+0x1004] ;  /* 0x0010040014097984 */ /* 0x000fe80000000800 */
[----:B------:R-:W-:Y:S04]  /*09f0*/  LDS R10, [R20+0x1008] ;  /* 0x00100800140a7984 */ /* 0x000fe80000000800 */
[----:B------:R4:W3:Y:S04]  /*0a00*/  LDS R11, [R20+0x100c] ;  /* 0x00100c00140b7984 */ /* 0x0008e80000000800 */
[----:B------:R-:W-:Y:S04]  /*0a10*/  LDS R12, [R22+0x2000] ;  /* 0x00200000160c7984 */ /* 0x000fe80000000800 */
[----:B------:R-:W-:Y:S04]  /*0a20*/  LDS R13, [R22+0x2004] ;  /* 0x00200400160d7984 */ /* 0x000fe80000000800 */
[----:B------:R-:W-:Y:S04]  /*0a30*/  LDS R14, [R22+0x2008] ;  /* 0x00200800160e7984 */ /* 0x000fe80000000800 */
[----:B------:R5:W3:Y:S01]  /*0a40*/  LDS R15, [R22+0x200c] ;  /* 0x00200c00160f7984 */ /* 0x000ae20000000800 */
[----:B-1----:R-:W-:-:S02]  /*0a50*/  LOP3.LUT R19, R3, 0xfc, RZ, 0xc0, !PT ;  /* 0x000000fc03137812 */ /* 0x002fc400078ec0ff */
[----:B------:R-:W-:Y:S02]  /*0a60*/  SGXT.U32 R3, R0, 0x2 ;  /* 0x000000020003781a */ /* 0x000fe40000000000 */
[----:B------:R-:W-:Y:S02]  /*0a70*/  PRMT R2, R19, 0x6540, R2 ;  /* 0x0000654013027816 */ /* 0x000fe40000000002 */
[----:B------:R-:W-:Y:S02]  /*0a80*/  LOP3.LUT R19, R24, R3, RZ, 0xfc, !PT ;  /* 0x0000000318137212 */ /* 0x000fe400078efcff */
[----:B------:R-:W-:Y:S02]  /*0a90*/  ISETP.GE.AND P0, PT, R2, 0x400, PT ;  /* 0x000004000200780c */ /* 0x000fe40003f06270 */
[C---:B------:R-:W-:Y:S02]  /*0aa0*/  LOP3.LUT R21, R19.reuse, 0x4, RZ, 0xfc, !PT ;  /* 0x0000000413157812 */ /* 0x040fe400078efcff */
[----:B------:R-:W-:-:S02]  /*0ab0*/  LOP3.LUT R23, R19, 0x8, RZ, 0xfc, !PT ;  /* 0x0000000813177812 */ /* 0x000fc400078efcff */
[C---:B------:R-:W-:Y:S02]  /*0ac0*/  LOP3.LUT R3, R19.reuse, 0xc, RZ, 0xfc, !PT ;  /* 0x0000000c13037812 */ /* 0x040fe400078efcff */
[----:B------:R-:W-:Y:S02]  /*0ad0*/  ISETP.LT.AND P1, PT, R19, 0x200, !P0 ;  /* 0x000002001300780c */ /* 0x000fe40004721270 */
[----:B------:R-:W-:Y:S02]  /*0ae0*/  LOP3.LUT R0, R18, 0xc00, RZ, 0xfc, !PT ;  /* 0x00000c0012007812 */ /* 0x000fe400078efcff */
[----:B------:R-:W-:Y:S02]  /*0af0*/  ISETP.LT.AND P2, PT, R21, 0x200, !P0 ;  /* 0x000002001500780c */ /* 0x000fe40004741270 */
[----:B------:R-:W-:Y:S01]  /*0b00*/  ISETP.LT.AND P3, PT, R23, 0x200, !P0 ;  /* 0x000002001700780c */ /* 0x000fe20004761270 */
[--C-:B------:R-:W-:Y:S01]  /*0b10*/  IMAD R19, R19, 0x400, R2.reuse ;  /* 0x0000040013137824 */ /* 0x100fe200078e0202 */
[----:B------:R-:W-:Y:S01]  /*0b20*/  ISETP.LT.AND P0, PT, R3, 0x200, !P0 ;  /* 0x000002000300780c */ /* 0x000fe20004701270 */
[----:B------:R-:W-:Y:S01]  /*0b30*/  IMAD R25, R21, 0x400, R2 ;  /* 0x0000040015197824 */ /* 0x000fe200078e0202 */
[----:B------:R-:W-:Y:S01]  /*0b40*/  SHF.R.U32.HI R0, RZ, 0x6, R0 ;  /* 0x00000006ff007819 */ /* 0x000fe20000011600 */
[----:B------:R-:W-:-:S02]  /*0b50*/  IMAD R27, R23, 0x400, R2 ;  /* 0x00000400171b7824 */ /* 0x000fc400078e0202 */
[----:B----4-:R-:W-:Y:S01]  /*0b60*/  IMAD.WIDE R20, R19, 0x4, R16 ;  /* 0x0000000413147825 */ /* 0x010fe200078e0210 */
[----:B------:R-:W-:-:S03]  /*0b70*/  LOP3.LUT R0, R0, 0x3c, RZ, 0xc0, !PT ;  /* 0x0000003c00007812 */ /* 0x000fc600078ec0ff */
[--C-:B-----5:R-:W-:Y:S01]  /*0b80*/  IMAD.WIDE R22, R25, 0x4, R16.reuse ;  /* 0x0000000419167825 */ /* 0x120fe200078e0210 */
[----:B--2---:R1:W-:Y:S03]  /*0b90*/  @P1 STG.E.128 desc[UR6][R20.64], R4 ;  /* 0x0000000414001986 */ /* 0x0043e6000c101d06 */
[----:B------:R-:W-:Y:S01]  /*0ba0*/  IMAD.WIDE R24, R27, 0x4, R16 ;  /* 0x000000041b187825 */ /* 0x000fe200078e0210 */
[----:B---3--:R1:W-:Y:S03]  /*0bb0*/  @P2 STG.E.128 desc[UR6][R22.64], R8 ;  /* 0x0000000816002986 */ /* 0x0083e6000c101d06 */
[----:B------:R-:W-:Y:S01]  /*0bc0*/  VIADD R19, R0, UR4 ;  /* 0x0000000400137c36 */ /* 0x000fe20008000000 */
[----:B0-----:R1:W-:Y:S03]  /*0bd0*/  @P3 STG.E.128 desc[UR6][R24.64], R12 ;  /* 0x0000000c18003986 */ /* 0x0013e6000c101d06 */
[----:B------:R-:W-:Y:S01]  /*0be0*/  IMAD R19, R18, 0x4, R19 ;  /* 0x0000000412137824 */ /* 0x000fe200078e0213 */
[----:B------:R-:W-:Y:S06]  /*0bf0*/  @!P0 EXIT ;  /* 0x000000000000894d */ /* 0x000fec0003800000 */
[----:B-1----:R-:W-:Y:S01]  /*0c00*/  LDS R4, [R19+0x3000] ;  /* 0x0030000013047984 */ /* 0x002fe20000000800 */
[----:B------:R-:W-:-:S03]  /*0c10*/  IMAD R3, R3, 0x400, R2 ;  /* 0x0000040003037824 */ /* 0x000fc600078e0202 */
[----:B------:R-:W-:Y:S01]  /*0c20*/  LDS R5, [R19+0x3004] ;  /* 0x0030040013057984 */ /* 0x000fe20000000800 */
[----:B------:R-:W-:-:S03]  /*0c30*/  IMAD.WIDE R16, R3, 0x4, R16 ;  /* 0x0000000403107825 */ /* 0x000fc600078e0210 */
[----:B------:R-:W-:Y:S04]  /*0c40*/  LDS R6, [R19+0x3008] ;  /* 0x0030080013067984 */ /* 0x000fe80000000800 */
[----:B------:R-:W0:Y:S04]  /*0c50*/  LDS R7, [R19+0x300c] ;  /* 0x00300c0013077984 */ /* 0x000e280000000800 */
[----:B0-----:R-:W-:Y:S01]  /*0c60*/  STG.E.128 desc[UR6][R16.64], R4 ;  /* 0x0000000410007986 */ /* 0x001fe2000c101d06 */
[----:B------:R-:W-:Y:S05]  /*0c70*/  EXIT ;  /* 0x000000000000794d */ /* 0x000fea0003800000 */
.L_x_0:
[----:B------:R-:W-:-:S00]  /*0c80*/  BRA `(.L_x_0) ;  /* 0xfffffffc00fc7947 */ /* 0x000fc0000383ffff */
[----:B------:R-:W-:-:S00]  /*0c90*/  NOP ;  /* 0x0000000000007918 */ /* 0x000fc00000000000 */
        /* <DEDUP_REMOVED lines=14> */
.L_x_1:


//--------------------- .nv.shared.triton_poi_fused_convolution_relu_13 --------------------------
	.section	.nv.shared.triton_poi_fused_convolution_relu_13,"aw",@nobits
	.sectionflags	@""
	.align	16
	.zero		1024


//--------------------- .nv.constant0.triton_poi_fused_convolution_relu_13 --------------------------
	.section	.nv.constant0.triton_poi_fused_convolution_relu_13,"a",@progbits
	.sectionflags	@""
	.align	4
.nv.constant0.triton_poi_fused_convolution_relu_13:
	.zero		560
